//
// Generated by NVIDIA NVVM Compiler
//
// Compiler Build ID: CL-36424714
// Cuda compilation tools, release 13.0, V13.0.88
// Based on NVVM 20.0.0
//

.version 9.0
.target sm_100
.address_size 64

	// .globl	_Z13warpReduceSumPiS_i

.visible .entry _Z13warpReduceSumPiS_i(
	.param .u64 .ptr .align 1 _Z13warpReduceSumPiS_i_param_0,
	.param .u64 .ptr .align 1 _Z13warpReduceSumPiS_i_param_1,
	.param .u32 _Z13warpReduceSumPiS_i_param_2
)
{
	.reg .pred 	%p<8>;
	.reg .b32 	%r<22>;
	.reg .b64 	%rd<7>;

	ld.param.u64 	%rd1, [_Z13warpReduceSumPiS_i_param_0];
	ld.param.u64 	%rd2, [_Z13warpReduceSumPiS_i_param_1];
	ld.param.u32 	%r7, [_Z13warpReduceSumPiS_i_param_2];
	mov.u32 	%r1, %tid.x;
	mov.u32 	%r8, %ctaid.x;
	mov.u32 	%r9, %ntid.x;
	mad.lo.s32 	%r2, %r8, %r9, %r1;
	setp.ge.s32 	%p1, %r2, %r7;
	mov.b32 	%r21, 0;
	@%p1 bra 	$L__BB0_2;
	cvta.to.global.u64 	%rd3, %rd1;
	mul.wide.s32 	%rd4, %r2, 4;
	add.s64 	%rd5, %rd3, %rd4;
	ld.global.u32 	%r21, [%rd5];
$L__BB0_2:
	shfl.sync.down.b32	%r10|%p2, %r21, 16, 31, -1;
	add.s32 	%r11, %r10, %r21;
	shfl.sync.down.b32	%r12|%p3, %r11, 8, 31, -1;
	add.s32 	%r13, %r12, %r11;
	shfl.sync.down.b32	%r14|%p4, %r13, 4, 31, -1;
	add.s32 	%r15, %r14, %r13;
	shfl.sync.down.b32	%r16|%p5, %r15, 2, 31, -1;
	add.s32 	%r17, %r16, %r15;
	shfl.sync.down.b32	%r18|%p6, %r17, 1, 31, -1;
	add.s32 	%r5, %r18, %r17;
	and.b32  	%r19, %r1, 31;
	setp.ne.s32 	%p7, %r19, 0;
	@%p7 bra 	$L__BB0_4;
	cvta.to.global.u64 	%rd6, %rd2;
	atom.global.add.u32 	%r20, [%rd6], %r5;
$L__BB0_4:
	ret;

}


// ===== COMPILED SASS (sm_100) =====

	.target	sm_100

	.elftype	@"ET_EXEC"


//--------------------- .note.nv.tkinfo           --------------------------
	.section	.note.nv.tkinfo,"",@"SHT_NOTE"
	.sectionflags	@"SHF_NOTE_NV_TKINFO"
	.tkinfo
        /*0018*/ 	.word	0x00000002
        /*0030*/ 	.string	""
        /*0030*/ 	.string	"ptxas"
        /*0030*/ 	.string	"Cuda compilation tools, release 13.0, V13.0.88"
        /*0030*/ 	.string	"Build cuda_13.0.r13.0/compiler.36424714_0"
        /*0030*/ 	.string	"-arch sm_100 -m 64 "



//--------------------- .note.nv.cuinfo           --------------------------
	.section	.note.nv.cuinfo,"",@"SHT_NOTE"
	.sectionflags	@"SHF_NOTE_NV_CUINFO"
        /*0018*/ 	.short	0x0002
        /*001a*/ 	.short	0x0064
        /*001c*/ 	.short	0x0082
	.zero		2


//--------------------- .nv.info                  --------------------------
	.section	.nv.info,"",@"SHT_CUDA_INFO"
	.align	4


	//----- nvinfo : EIATTR_REGCOUNT
	.align		4
        /*0000*/ 	.byte	0x04, 0x2f
        /*0002*/ 	.short	(.L_1 - .L_0)
	.align		4
.L_0:
        /*0004*/ 	.word	index@(_Z13warpReduceSumPiS_i)
        /*0008*/ 	.word	0x0000000a


	//----- nvinfo : EIATTR_FRAME_SIZE
	.align		4
.L_1:
        /*000c*/ 	.byte	0x04, 0x11
        /*000e*/ 	.short	(.L_3 - .L_2)
	.align		4
.L_2:
        /*0010*/ 	.word	index@(_Z13warpReduceSumPiS_i)
        /*0014*/ 	.word	0x00000000


	//----- nvinfo : EIATTR_MIN_STACK_SIZE
	.align		4
.L_3:
        /*0018*/ 	.byte	0x04, 0x12
        /*001a*/ 	.short	(.L_5 - .L_4)
	.align		4
.L_4:
        /*001c*/ 	.word	index@(_Z13warpReduceSumPiS_i)
        /*0020*/ 	.word	0x00000000
.L_5:


//--------------------- .nv.compat                --------------------------
	.section	.nv.compat,"",@"SHT_CUDA_COMPAT_INFO"
	.align	4
        /*0000*/ 	.byte	0x02, 0x09, 0x00, 0x00, 0x02, 0x02, 0x01, 0x00, 0x02, 0x05, 0x05, 0x00, 0x03, 0x07, 0x01, 0x01
        /*0010*/ 	.byte	0x02, 0x03, 0x00, 0x00, 0x02, 0x06, 0x01, 0x00, 0x04, 0x0b, 0x08, 0x00, 0x09, 0x00, 0x00, 0x00
        /*0020*/ 	.byte	0x00, 0x00, 0x00, 0x00


//--------------------- .nv.info._Z13warpReduceSumPiS_i --------------------------
	.section	.nv.info._Z13warpReduceSumPiS_i,"",@"SHT_CUDA_INFO"
	.sectionflags	@""
	.align	4


	//----- nvinfo : EIATTR_CUDA_API_VERSION
	.align		4
        /*0000*/ 	.byte	0x04, 0x37
        /*0002*/ 	.short	(.L_7 - .L_6)
.L_6:
        /*0004*/ 	.word	0x00000082


	//----- nvinfo : EIATTR_KPARAM_INFO
	.align		4
.L_7:
        /*0008*/ 	.byte	0x04, 0x17
        /*000a*/ 	.short	(.L_9 - .L_8)
.L_8:
        /*000c*/ 	.word	0x00000000
        /*0010*/ 	.short	0x0002
        /*0012*/ 	.short	0x0010
        /*0014*/ 	.byte	0x00, 0xf0, 0x11, 0x00


	//----- nvinfo : EIATTR_KPARAM_INFO
	.align		4
.L_9:
        /*0018*/ 	.byte	0x04, 0x17
        /*001a*/ 	.short	(.L_11 - .L_10)
.L_10:
        /*001c*/ 	.word	0x00000000
        /*0020*/ 	.short	0x0001
        /*0022*/ 	.short	0x0008
        /*0024*/ 	.byte	0x00, 0xf5, 0x21, 0x00


	//----- nvinfo : EIATTR_KPARAM_INFO
	.align		4
.L_11:
        /*0028*/ 	.byte	0x04, 0x17
        /*002a*/ 	.short	(.L_13 - .L_12)
.L_12:
        /*002c*/ 	.word	0x00000000
        /*0030*/ 	.short	0x0000
        /*0032*/ 	.short	0x0000
        /*0034*/ 	.byte	0x00, 0xf5, 0x21, 0x00


	//----- nvinfo : EIATTR_SPARSE_MMA_MASK
	.align		4
.L_13:
        /*0038*/ 	.byte	0x03, 0x50
        /*003a*/ 	.short	0x0000


	//----- nvinfo : EIATTR_MAXREG_COUNT
	.align		4
        /*003c*/ 	.byte	0x03, 0x1b
        /*003e*/ 	.short	0x00ff


	//----- nvinfo : EIATTR_MERCURY_ISA_VERSION
	.align		4
        /*0040*/ 	.byte	0x03, 0x5f
        /*0042*/ 	.short	0x0101


	//----- nvinfo : EIATTR_INT_WARP_WIDE_INSTR_OFFSETS
	.align		4
        /*0044*/ 	.byte	0x04, 0x31
        /*0046*/ 	.short	(.L_15 - .L_14)


	//   ....[0]....
.L_14:
        /*0048*/ 	.word	0x000001d0


	//   ....[1]....
        /*004c*/ 	.word	0x000001e0


	//----- nvinfo : EIATTR_COOP_GROUP_MASK_REGIDS
	.align		4
.L_15:
        /*0050*/ 	.byte	0x04, 0x29
        /*0052*/ 	.short	(.L_17 - .L_16)


	//   ....[0]....
.L_16:
        /*0054*/ 	.word	0xffffffff


	//   ....[1]....
        /*0058*/ 	.word	0xffffffff


	//   ....[2]....
        /*005c*/ 	.word	0xffffffff


	//   ....[3]....
        /*0060*/ 	.word	0xffffffff


	//   ....[4]....
        /*0064*/ 	.word	0xffffffff


	//----- nvinfo : EIATTR_COOP_GROUP_INSTR_OFFSETS
	.align		4
.L_17:
        /*0068*/ 	.byte	0x04, 0x28
        /*006a*/ 	.short	(.L_19 - .L_18)


	//   ....[0]....
.L_18:
        /*006c*/ 	.word	0x000000f0


	//   ....[1]....
        /*0070*/ 	.word	0x00000120


	//   ....[2]....
        /*0074*/ 	.word	0x00000140


	//   ....[3]....
        /*0078*/ 	.word	0x00000160


	//   ....[4]....
        /*007c*/ 	.word	0x00000180


	//----- nvinfo : EIATTR_VRC_CTA_INIT_COUNT
	.align		4
.L_19:
        /*0080*/ 	.byte	0x02, 0x4a
	.zero		1
	.zero		1


	//----- nvinfo : EIATTR_EXIT_INSTR_OFFSETS
	.align		4
        /*0084*/ 	.byte	0x04, 0x1c
        /*0086*/ 	.short	(.L_21 - .L_20)


	//   ....[0]....
.L_20:
        /*0088*/ 	.word	0x00000190


	//   ....[1]....
        /*008c*/ 	.word	0x00000230


	//----- nvinfo : EIATTR_CRS_STACK_SIZE
	.align		4
.L_21:
        /*0090*/ 	.byte	0x04, 0x1e
        /*0092*/ 	.short	(.L_23 - .L_22)
.L_22:
        /*0094*/ 	.word	0x00000000


	//----- nvinfo : EIATTR_CBANK_PARAM_SIZE
	.align		4
.L_23:
        /*0098*/ 	.byte	0x03, 0x19
        /*009a*/ 	.short	0x0014


	//----- nvinfo : EIATTR_PARAM_CBANK
	.align		4
        /*009c*/ 	.byte	0x04, 0x0a
        /*009e*/ 	.short	(.L_25 - .L_24)
	.align		4
.L_24:
        /*00a0*/ 	.word	index@(.nv.constant0._Z13warpReduceSumPiS_i)
        /*00a4*/ 	.short	0x0380
        /*00a6*/ 	.short	0x0014


	//----- nvinfo : EIATTR_SW_WAR
	.align		4
.L_25:
        /*00a8*/ 	.byte	0x04, 0x36
        /*00aa*/ 	.short	(.L_27 - .L_26)
.L_26:
        /*00ac*/ 	.word	0x00000008
.L_27:


//--------------------- .nv.callgraph             --------------------------
	.section	.nv.callgraph,"",@"SHT_CUDA_CALLGRAPH"
	.align	4
	.sectionentsize	8
	.align		4
        /*0000*/ 	.word	0x00000000
	.align		4
        /*0004*/ 	.word	0xffffffff
	.align		4
        /*0008*/ 	.word	0x00000000
	.align		4
        /*000c*/ 	.word	0xfffffffe
	.align		4
        /*0010*/ 	.word	0x00000000
	.align		4
        /*0014*/ 	.word	0xfffffffd
	.align		4
        /*0018*/ 	.word	0x00000000
	.align		4
        /*001c*/ 	.word	0xfffffffc


//--------------------- .text._Z13warpReduceSumPiS_i --------------------------
	.section	.text._Z13warpReduceSumPiS_i,"ax",@progbits
	.align	128
        .global         _Z13warpReduceSumPiS_i
        .type           _Z13warpReduceSumPiS_i,@function
        .size           _Z13warpReduceSumPiS_i,(.L_x_3 - _Z13warpReduceSumPiS_i)
        .other          _Z13warpReduceSumPiS_i,@"STO_CUDA_ENTRY STV_DEFAULT"
_Z13warpReduceSumPiS_i:
.text._Z13warpReduceSumPiS_i:
[----:B------:R-:W-:Y:S01]  /*0000*/  LDC R1, c[0x0][0x37c] ;  /* 0x0000df00ff017b82 */ /* 0x000fe20000000800 */
[----:B------:R-:W0:Y:S07]  /*0010*/  S2R R6, SR_TID.X ;  /* 0x0000000000067919 */ /* 0x000e2e0000002100 */
[----:B------:R-:W0:Y:S01]  /*0020*/  S2UR UR4, SR_CTAID.X ;  /* 0x00000000000479c3 */ /* 0x000e220000002500 */
[----:B------:R-:W1:Y:S01]  /*0030*/  LDCU UR5, c[0x0][0x390] ;  /* 0x00007200ff0577ac */ /* 0x000e620008000800 */
[----:B------:R-:W-:Y:S01]  /*0040*/  BSSY.RECONVERGENT B0, `(.L_x_0) ;  /* 0x000000a000007945 */ /* 0x000fe20003800200 */
[----:B------:R-:W-:Y:S01]  /*0050*/  IMAD.MOV.U32 R2, RZ, RZ, RZ ;  /* 0x000000ffff027224 */ /* 0x000fe200078e00ff */
[----:B------:R-:W2:Y:S04]  /*0060*/  LDCU.64 UR6, c[0x0][0x358] ;  /* 0x00006b00ff0677ac */ /* 0x000ea80008000a00 */
[----:B------:R-:W0:Y:S02]  /*0070*/  LDC R5, c[0x0][0x360] ;  /* 0x0000d800ff057b82 */ /* 0x000e240000000800 */
[----:B0-----:R-:W-:-:S05]  /*0080*/  IMAD R5, R5, UR4, R6 ;  /* 0x0000000405057c24 */ /* 0x001fca000f8e0206 */
[----:B-1----:R-:W-:-:S13]  /*0090*/  ISETP.GE.AND P0, PT, R5, UR5, PT ;  /* 0x0000000505007c0c */ /* 0x002fda000bf06270 */
[----:B--2---:R-:W-:Y:S05]  /*00a0*/  @P0 BRA `(.L_x_1) ;  /* 0x00000000000c0947 */ /* 0x004fea0003800000 */
[----:B------:R-:W0:Y:S02]  /*00b0*/  LDC.64 R2, c[0x0][0x380] ;  /* 0x0000e000ff027b82 */ /* 0x000e240000000a00 */
[----:B0-----:R-:W-:-:S06]  /*00c0*/  IMAD.WIDE R2, R5, 0x4, R2 ;  /* 0x0000000405027825 */ /* 0x001fcc00078e0202 */
[----:B------:R0:W5:Y:S02]  /*00d0*/  LDG.E R2, desc[UR6][R2.64] ;  /* 0x0000000602027981 */ /* 0x000164000c1e1900 */
.L_x_1:
[----:B------:R-:W-:Y:S05]  /*00e0*/  BSYNC.RECONVERGENT B0 ;  /* 0x0000000000007941 */ /* 0x000fea0003800200 */
.L_x_0:
[----:B0----5:R-:W0:Y:S01]  /*00f0*/  SHFL.DOWN PT, R3, R2, 0x10, 0x1f ;  /* 0x0a001f0002037f89 */ /* 0x021e2200000e0000 */
[----:B------:R-:W-:Y:S02]  /*0100*/  LOP3.LUT P0, RZ, R6, 0x1f, RZ, 0xc0, !PT ;  /* 0x0000001f06ff7812 */ /* 0x000fe4000780c0ff */
[----:B0-----:R-:W-:-:S05]  /*0110*/  IADD3 R3, PT, PT, R3, R2, RZ ;  /* 0x0000000203037210 */ /* 0x001fca0007ffe0ff */
[----:B------:R-:W0:Y:S02]  /*0120*/  SHFL.DOWN PT, R0, R3, 0x8, 0x1f ;  /* 0x09001f0003007f89 */ /* 0x000e2400000e0000 */
[----:B0-----:R-:W-:-:S05]  /*0130*/  IMAD.IADD R0, R3, 0x1, R0 ;  /* 0x0000000103007824 */ /* 0x001fca00078e0200 */
[----:B------:R-:W0:Y:S02]  /*0140*/  SHFL.DOWN PT, R5, R0, 0x4, 0x1f ;  /* 0x08801f0000057f89 */ /* 0x000e2400000e0000 */
[----:B0-----:R-:W-:-:S05]  /*0150*/  IADD3 R5, PT, PT, R0, R5, RZ ;  /* 0x0000000500057210 */ /* 0x001fca0007ffe0ff */
[----:B------:R-:W0:Y:S02]  /*0160*/  SHFL.DOWN PT, R4, R5, 0x2, 0x1f ;  /* 0x08401f0005047f89 */ /* 0x000e2400000e0000 */
[----:B0-----:R-:W-:-:S05]  /*0170*/  IMAD.IADD R4, R5, 0x1, R4 ;  /* 0x0000000105047824 */ /* 0x001fca00078e0204 */
[----:B------:R0:W1:Y:S01]  /*0180*/  SHFL.DOWN PT, R7, R4, 0x1, 0x1f ;  /* 0x08201f0004077f89 */ /* 0x00006200000e0000 */
[----:B------:R-:W-:Y:S05]  /*0190*/  @P0 EXIT ;  /* 0x000000000000094d */ /* 0x000fea0003800000 */
[----:B------:R-:W2:Y:S01]  /*01a0*/  S2R R0, SR_LANEID ;  /* 0x0000000000007919 */ /* 0x000ea20000000000 */
[----:B-1----:R-:W-:Y:S01]  /*01b0*/  IADD3 R7, PT, PT, R4, R7, RZ ;  /* 0x0000000704077210 */ /* 0x002fe20007ffe0ff */
[----:B------:R-:W1:Y:S01]  /*01c0*/  LDC.64 R2, c[0x0][0x388] ;  /* 0x0000e200ff027b82 */ /* 0x000e620000000a00 */
[----:B------:R-:W-:-:S07]  /*01d0*/  VOTEU.ANY UR4, UPT, PT ;  /* 0x0000000000047886 */ /* 0x000fce00038e0100 */
[----:B------:R-:W3:Y:S01]  /*01e0*/  REDUX.SUM UR5, R7 ;  /* 0x00000000070573c4 */ /* 0x000ee2000000c000 */
[----:B------:R-:W-:Y:S01]  /*01f0*/  UFLO.U32 UR4, UR4 ;  /* 0x00000004000472bd */ /* 0x000fe200080e0000 */
[----:B---3--:R-:W-:-:S05]  /*0200*/  IMAD.U32 R5, RZ, RZ, UR5 ;  /* 0x00000005ff057e24 */ /* 0x008fca000f8e00ff */
[----:B--2---:R-:W-:-:S13]  /*0210*/  ISETP.EQ.U32.AND P0, PT, R0, UR4, PT ;  /* 0x0000000400007c0c */ /* 0x004fda000bf02070 */
[----:B-1----:R-:W-:Y:S01]  /*0220*/  @P0 REDG.E.ADD.STRONG.GPU desc[UR6][R2.64], R5 ;  /* 0x000000050200098e */ /* 0x002fe2000c12e106 */
[----:B------:R-:W-:Y:S05]  /*0230*/  EXIT ;  /* 0x000000000000794d */ /* 0x000fea0003800000 */
.L_x_2:
[----:B------:R-:W-:-:S00]  /*0240*/  BRA `(.L_x_2) ;  /* 0xfffffffc00fc7947 */ /* 0x000fc0000383ffff */
[----:B------:R-:W-:-:S00]  /*0250*/  NOP ;  /* 0x0000000000007918 */ /* 0x000fc00000000000 */
        /* <DEDUP_REMOVED lines=10> */
.L_x_3:


//--------------------- .nv.shared.reserved.0     --------------------------
	.section	.nv.shared.reserved.0,"aw",@nobits
	.weak		__nv_reservedSMEM_offset_0_alias
	.size		__nv_reservedSMEM_offset_0_alias, 0, 64
	.other		__nv_reservedSMEM_offset_0_alias,@"STO_CUDA_RESERVED_SHARED STV_DEFAULT"
__nv_reservedSMEM_offset_0_alias:
	.zero		0
	.zero		64


//--------------------- .nv.constant0._Z13warpReduceSumPiS_i --------------------------
	.section	.nv.constant0._Z13warpReduceSumPiS_i,"a",@progbits
	.sectionflags	@""
	.align	4
.nv.constant0._Z13warpReduceSumPiS_i:
	.zero		916


//--------------------- SYMBOLS --------------------------

	.type		.nv.reservedSmem.offset0,@object
	.size		.nv.reservedSmem.offset0,0x4
